	.headerflags	@"EF_CUDA_TEXMODE_UNIFIED EF_CUDA_64BIT_ADDRESS EF_CUDA_ACCELERATORS EF_CUDA_SM90 EF_CUDA_VIRTUAL_SM(EF_CUDA_SM90)"
	.elftype	@"ET_EXEC"


//--------------------- .nv.info                  --------------------------
	.section	.nv.info,"",@"SHT_CUDA_INFO"
	.align	4


	//----- nvinfo : EIATTR_REGCOUNT
	.align		4
        /*0000*/ 	.byte	0x04, 0x2f
        /*0002*/ 	.short	(.L_1 - .L_0)
	.align		4
.L_0:
        /*0004*/ 	.word	index@(triton_poi_fused__unsafe_index_20)
        /*0008*/ 	.word	0x0000000e


	//----- nvinfo : EIATTR_MIN_STACK_SIZE
	.align		4
.L_1:
        /*000c*/ 	.byte	0x04, 0x12
        /*000e*/ 	.short	(.L_3 - .L_2)
	.align		4
.L_2:
        /*0010*/ 	.word	index@(triton_poi_fused__unsafe_index_20)
        /*0014*/ 	.word	0x00000000


	//----- nvinfo : EIATTR_FRAME_SIZE
	.align		4
.L_3:
        /*0018*/ 	.byte	0x04, 0x11
        /*001a*/ 	.short	(.L_5 - .L_4)
	.align		4
.L_4:
        /*001c*/ 	.word	index@(triton_poi_fused__unsafe_index_20)
        /*0020*/ 	.word	0x00000000


	//----- nvinfo : EIATTR_MIN_STACK_SIZE
	.align		4
.L_5:
        /*0024*/ 	.byte	0x04, 0x12
        /*0026*/ 	.short	(.L_7 - .L_6)
	.align		4
.L_6:
        /*0028*/ 	.word	index@(triton_poi_fused__unsafe_index_20)
        /*002c*/ 	.word	0x00000000
.L_7:


//--------------------- .nv.info.triton_poi_fused__unsafe_index_20 --------------------------
	.section	.nv.info.triton_poi_fused__unsafe_index_20,"",@"SHT_CUDA_INFO"
	.sectionflags	@""
	.align	4


	//----- nvinfo : EIATTR_CUDA_API_VERSION
	.align		4
        /*0000*/ 	.byte	0x04, 0x37
        /*0002*/ 	.short	(.L_9 - .L_8)
.L_8:
        /*0004*/ 	.word	0x0000007c


	//----- nvinfo : EIATTR_KPARAM_INFO
	.align		4
.L_9:
        /*0008*/ 	.byte	0x04, 0x17
        /*000a*/ 	.short	(.L_11 - .L_10)
.L_10:
        /*000c*/ 	.word	0x00000000
        /*0010*/ 	.short	0x0003
        /*0012*/ 	.short	0x0018
        /*0014*/ 	.byte	0x00, 0xf0, 0x11, 0x00


	//----- nvinfo : EIATTR_KPARAM_INFO
	.align		4
.L_11:
        /*0018*/ 	.byte	0x04, 0x17
        /*001a*/ 	.short	(.L_13 - .L_12)
.L_12:
        /*001c*/ 	.word	0x00000000
        /*0020*/ 	.short	0x0002
        /*0022*/ 	.short	0x0010
        /*0024*/ 	.byte	0x00, 0xf4, 0x21, 0x00


	//----- nvinfo : EIATTR_KPARAM_INFO
	.align		4
.L_13:
        /*0028*/ 	.byte	0x04, 0x17
        /*002a*/ 	.short	(.L_15 - .L_14)
.L_14:
        /*002c*/ 	.word	0x00000000
        /*0030*/ 	.short	0x0001
        /*0032*/ 	.short	0x0008
        /*0034*/ 	.byte	0x00, 0xf4, 0x21, 0x00


	//----- nvinfo : EIATTR_KPARAM_INFO
	.align		4
.L_15:
        /*0038*/ 	.byte	0x04, 0x17
        /*003a*/ 	.short	(.L_17 - .L_16)
.L_16:
        /*003c*/ 	.word	0x00000000
        /*0040*/ 	.short	0x0000
        /*0042*/ 	.short	0x0000
        /*0044*/ 	.byte	0x00, 0xf4, 0x21, 0x00


	//----- nvinfo : EIATTR_SPARSE_MMA_MASK
	.align		4
.L_17:
        /*0048*/ 	.byte	0x03, 0x50
        /*004a*/ 	.short	0x0000


	//----- nvinfo : EIATTR_MAXREG_COUNT
	.align		4
        /*004c*/ 	.byte	0x03, 0x1b
        /*004e*/ 	.short	0x00ff


	//----- nvinfo : EIATTR_EXIT_INSTR_OFFSETS
	.align		4
        /*0050*/ 	.byte	0x04, 0x1c
        /*0052*/ 	.short	(.L_19 - .L_18)


	//   ....[0]....
.L_18:
        /*0054*/ 	.word	0x000002a0


	//----- nvinfo : EIATTR_REQNTID
	.align		4
.L_19:
        /*0058*/ 	.byte	0x04, 0x10
        /*005a*/ 	.short	(.L_21 - .L_20)
.L_20:
        /*005c*/ 	.word	0x00000080
        /*0060*/ 	.word	0x00000001
        /*0064*/ 	.word	0x00000001


	//----- nvinfo : EIATTR_CBANK_PARAM_SIZE
	.align		4
.L_21:
        /*0068*/ 	.byte	0x03, 0x19
        /*006a*/ 	.short	0x001c


	//----- nvinfo : EIATTR_PARAM_CBANK
	.align		4
        /*006c*/ 	.byte	0x04, 0x0a
        /*006e*/ 	.short	(.L_23 - .L_22)
	.align		4
.L_22:
        /*0070*/ 	.word	index@(.nv.constant0.triton_poi_fused__unsafe_index_20)
        /*0074*/ 	.short	0x0210
        /*0076*/ 	.short	0x001c


	//----- nvinfo : EIATTR_SW_WAR
	.align		4
.L_23:
        /*0078*/ 	.byte	0x04, 0x36
        /*007a*/ 	.short	(.L_25 - .L_24)
.L_24:
        /*007c*/ 	.word	0x00000008
.L_25:


//--------------------- .nv.callgraph             --------------------------
	.section	.nv.callgraph,"",@"SHT_CUDA_CALLGRAPH"
	.align	4
	.sectionentsize	8
	.align		4
        /*0000*/ 	.word	0x00000000
	.align		4
        /*0004*/ 	.word	0xffffffff
	.align		4
        /*0008*/ 	.word	0x00000000
	.align		4
        /*000c*/ 	.word	0xfffffffe
	.align		4
        /*0010*/ 	.word	0x00000000
	.align		4
        /*0014*/ 	.word	0xfffffffd
	.align		4
        /*0018*/ 	.word	0x00000000
	.align		4
        /*001c*/ 	.word	0xfffffffc


//--------------------- .text.triton_poi_fused__unsafe_index_20 --------------------------
	.section	.text.triton_poi_fused__unsafe_index_20,"ax",@progbits
	.align	128
        .global         triton_poi_fused__unsafe_index_20
        .type           triton_poi_fused__unsafe_index_20,@function
        .size           triton_poi_fused__unsafe_index_20,(.L_x_1 - triton_poi_fused__unsafe_index_20)
        .other          triton_poi_fused__unsafe_index_20,@"STO_CUDA_ENTRY STV_DEFAULT"
triton_poi_fused__unsafe_index_20:
.text.triton_poi_fused__unsafe_index_20:
[----:B------:R-:W-:Y:S01]  /*0000*/  LDC R1, c[0x0][0x28] ;  /* 0x00000a00ff017b82 */ /* 0x000fe20000000800 */
[----:B------:R-:W1:Y:S07]  /*0010*/  S2R R0, SR_TID.X ;  /* 0x0000000000007919 */ /* 0x000e6e0000002100 */
[----:B------:R-:W2:Y:S01]  /*0020*/  LDC.64 R2, c[0x0][0x210] ;  /* 0x00008400ff027b82 */ /* 0x000ea20000000a00 */
[----:B------:R-:W-:Y:S01]  /*0030*/  ULDC.64 UR4, c[0x0][0x208] ;  /* 0x0000820000047ab9 */ /* 0x000fe20000000a00 */
[----:B------:R-:W-:Y:S01]  /*0040*/  ULDC.64 UR6, c[0x0][0x218] ;  /* 0x0000860000067ab9 */ /* 0x000fe20000000a00 */
[----:B------:R-:W3:Y:S01]  /*0050*/  S2R R11, SR_CTAID.X ;  /* 0x00000000000b7919 */ /* 0x000ee20000002500 */
[----:B-1----:R-:W-:-:S05]  /*0060*/  LOP3.LUT R0, R0, 0x7f, RZ, 0xc0, !PT ;  /* 0x0000007f00007812 */ /* 0x002fca00078ec0ff */
[----:B---3--:R-:W-:-:S05]  /*0070*/  IMAD R0, R11, 0x80, R0 ;  /* 0x000000800b007824 */ /* 0x008fca00078e0200 */
[----:B------:R-:W-:-:S04]  /*0080*/  SHF.R.S32.HI R5, RZ, 0x1f, R0 ;  /* 0x0000001fff057819 */ /* 0x000fc80000011400 */
[----:B------:R-:W-:-:S04]  /*0090*/  LEA.HI R5, R5, R0, RZ, 0x2 ;  /* 0x0000000005057211 */ /* 0x000fc800078f10ff */
[----:B------:R-:W-:Y:S02]  /*00a0*/  SHF.R.S32.HI R4, RZ, 0x2, R5 ;  /* 0x00000002ff047819 */ /* 0x000fe40000011405 */
[----:B------:R-:W-:Y:S02]  /*00b0*/  LOP3.LUT R7, R5, 0xfffffffc, RZ, 0xc0, !PT ;  /* 0xfffffffc05077812 */ /* 0x000fe400078ec0ff */
[----:B------:R-:W-:-:S03]  /*00c0*/  LEA.HI R6, R4, R4, RZ, 0x2 ;  /* 0x0000000404067211 */ /* 0x000fc600078f10ff */
[----:B------:R-:W-:Y:S01]  /*00d0*/  IMAD.IADD R9, R0, 0x1, -R7 ;  /* 0x0000000100097824 */ /* 0x000fe200078e0a07 */
[----:B------:R-:W-:-:S05]  /*00e0*/  LOP3.LUT R5, R6, 0xfffffffc, RZ, 0xc0, !PT ;  /* 0xfffffffc06057812 */ /* 0x000fca00078ec0ff */
[----:B------:R-:W-:Y:S02]  /*00f0*/  IMAD.IADD R7, R4, 0x1, -R5 ;  /* 0x0000000104077824 */ /* 0x000fe400078e0a05 */
[----:B--2---:R-:W-:-:S04]  /*0100*/  IMAD.WIDE R4, R9, 0x8, R2 ;  /* 0x0000000809047825 */ /* 0x004fc800078e0202 */
[----:B------:R-:W-:Y:S02]  /*0110*/  IMAD.WIDE R2, R7, 0x8, R2 ;  /* 0x0000000807027825 */ /* 0x000fe400078e0202 */
[----:B------:R-:W2:Y:S04]  /*0120*/  LDG.E.EL.64 R4, desc[UR4][R4.64] ;  /* 0x0000000404047981 */ /* 0x000ea8000c2e1b00 */
[----:B------:R-:W3:Y:S01]  /*0130*/  LDG.E.EL.64 R2, desc[UR4][R2.64] ;  /* 0x0000000402027981 */ /* 0x000ee2000c2e1b00 */
[----:B------:R-:W-:Y:S02]  /*0140*/  SHF.R.S32.HI R10, RZ, 0x18, R11 ;  /* 0x00000018ff0a7819 */ /* 0x000fe4000001140b */
[----:B--2---:R-:W-:Y:S02]  /*0150*/  SHF.R.U32.HI R6, RZ, 0x1c, R5 ;  /* 0x0000001cff067819 */ /* 0x004fe40000011605 */
[----:B------:R-:W-:-:S02]  /*0160*/  LEA R9, P0, R4, UR6, 0x2 ;  /* 0x0000000604097c11 */ /* 0x000fc4000f8010ff */
[----:B---3--:R-:W-:Y:S02]  /*0170*/  SHF.R.U32.HI R7, RZ, 0x1e, R3 ;  /* 0x0000001eff077819 */ /* 0x008fe40000011603 */
[----:B------:R-:W-:Y:S02]  /*0180*/  LOP3.LUT R6, R6, 0x8, RZ, 0xc0, !PT ;  /* 0x0000000806067812 */ /* 0x000fe400078ec0ff */
[----:B------:R-:W-:Y:S02]  /*0190*/  LOP3.LUT R11, R7, 0x2, RZ, 0xc0, !PT ;  /* 0x00000002070b7812 */ /* 0x000fe400078ec0ff */
[----:B------:R-:W-:Y:S02]  /*01a0*/  LEA.HI.X R8, R4, UR7, R5, 0x2, P0 ;  /* 0x0000000704087c11 */ /* 0x000fe400080f1405 */
[----:B------:R-:W-:Y:S02]  /*01b0*/  SGXT R7, R10, 0x1 ;  /* 0x000000010a07781a */ /* 0x000fe40000000200 */
[----:B------:R-:W-:-:S02]  /*01c0*/  IADD3 R4, P1, R6, R9, RZ ;  /* 0x0000000906047210 */ /* 0x000fc40007f3e0ff */
[----:B------:R-:W-:Y:S02]  /*01d0*/  IADD3 R6, P0, R2, R11, RZ ;  /* 0x0000000b02067210 */ /* 0x000fe40007f1e0ff */
[----:B------:R-:W-:Y:S01]  /*01e0*/  LEA.HI R7, R7, R0, RZ, 0x4 ;  /* 0x0000000007077211 */ /* 0x000fe200078f20ff */
[----:B------:R-:W-:Y:S02]  /*01f0*/  IMAD.X R5, RZ, RZ, R8, P1 ;  /* 0x000000ffff057224 */ /* 0x000fe400008e0608 */
[----:B------:R-:W-:Y:S01]  /*0200*/  IMAD.X R3, RZ, RZ, R3, P0 ;  /* 0x000000ffff037224 */ /* 0x000fe200000e0603 */
[C---:B------:R-:W-:Y:S02]  /*0210*/  LEA R2, P0, R6.reuse, R4, 0x3 ;  /* 0x0000000406027211 */ /* 0x040fe400078018ff */
[----:B------:R-:W-:Y:S02]  /*0220*/  SHF.R.S32.HI R7, RZ, 0x4, R7 ;  /* 0x00000004ff077819 */ /* 0x000fe40000011407 */
[----:B------:R-:W-:-:S02]  /*0230*/  LEA.HI.X R3, R6, R5, R3, 0x3, P0 ;  /* 0x0000000506037211 */ /* 0x000fc400000f1c03 */
[----:B------:R-:W1:Y:S01]  /*0240*/  LDC.64 R4, c[0x0][0x220] ;  /* 0x00008800ff047b82 */ /* 0x000e620000000a00 */
[----:B------:R-:W-:-:S04]  /*0250*/  IMAD.SHL.U32 R7, R7, 0x4, RZ ;  /* 0x0000000407077824 */ /* 0x000fc800078e00ff */
[----:B------:R-:W-:-:S06]  /*0260*/  IMAD.WIDE R2, R7, 0x4, R2 ;  /* 0x0000000407027825 */ /* 0x000fcc00078e0202 */
[----:B------:R-:W2:Y:S01]  /*0270*/  LDG.E.EL R3, desc[UR4][R2.64] ;  /* 0x0000000402037981 */ /* 0x000ea2000c2e1900 */
[----:B-1----:R-:W-:-:S05]  /*0280*/  IMAD.WIDE R4, R0, 0x4, R4 ;  /* 0x0000000400047825 */ /* 0x002fca00078e0204 */
[----:B--2---:R-:W-:Y:S01]  /*0290*/  STG.E desc[UR4][R4.64], R3 ;  /* 0x0000000304007986 */ /* 0x004fe2000c101904 */
[----:B------:R-:W-:Y:S05]  /*02a0*/  EXIT ;  /* 0x000000000000794d */ /* 0x000fea0003800000 */
.L_x_0:
[----:B------:R-:W-:-:S00]  /*02b0*/  BRA `(.L_x_0) ;  /* 0xfffffffc00fc7947 */ /* 0x000fc0000383ffff */
[----:B------:R-:W-:-:S00]  /*02c0*/  NOP ;  /* 0x0000000000007918 */ /* 0x000fc00000000000 */
        /* <DEDUP_REMOVED lines=11> */
.L_x_1:


//--------------------- .nv.constant0.triton_poi_fused__unsafe_index_20 --------------------------
	.section	.nv.constant0.triton_poi_fused__unsafe_index_20,"a",@progbits
	.sectionflags	@""
	.align	4
.nv.constant0.triton_poi_fused__unsafe_index_20:
	.zero		556
